//
// Generated by NVIDIA NVVM Compiler
//
// Compiler Build ID: CL-36424714
// Cuda compilation tools, release 13.0, V13.0.88
// Based on NVVM 20.0.0
//

.version 9.0
.target sm_100
.address_size 64

	// .globl	_Z7kernel1v
.extern .func  (.param .b32 func_retval0) vprintf
(
	.param .b64 vprintf_param_0,
	.param .b64 vprintf_param_1
)
;
.global .align 1 .b8 $str[24] = {116, 104, 114, 101, 97, 100, 32, 37, 105, 32, 39, 115, 32, 118, 97, 108, 32, 105, 115, 32, 37, 105, 10};

.visible .entry _Z7kernel1v()
{
	.local .align 8 .b8 	__local_depot0[8];
	.reg .b64 	%SP;
	.reg .b64 	%SPL;
	.reg .pred 	%p<2>;
	.reg .b32 	%r<5>;
	.reg .b64 	%rd<5>;

	mov.u64 	%SPL, __local_depot0;
	cvta.local.u64 	%SP, %SPL;
	add.u64 	%rd1, %SP, 0;
	add.u64 	%rd2, %SPL, 0;
	mov.u32 	%r1, %tid.x;
	shfl.sync.up.b32	%r2|%p1, %r1, 1, 0, -1;
	st.local.v2.u32 	[%rd2], {%r1, %r2};
	mov.u64 	%rd3, $str;
	cvta.global.u64 	%rd4, %rd3;
	{ // callseq 0, 0
	.param .b64 param0;
	st.param.b64 	[param0], %rd4;
	.param .b64 param1;
	st.param.b64 	[param1], %rd1;
	.param .b32 retval0;
	call.uni (retval0), 
	vprintf, 
	(
	param0, 
	param1
	);
	ld.param.b32 	%r3, [retval0];
	} // callseq 0
	ret;

}
	// .globl	_Z7kernel2v
.visible .entry _Z7kernel2v()
{
	.local .align 8 .b8 	__local_depot1[8];
	.reg .b64 	%SP;
	.reg .b64 	%SPL;
	.reg .pred 	%p<3>;
	.reg .b32 	%r<7>;
	.reg .b64 	%rd<5>;

	mov.u64 	%SPL, __local_depot1;
	cvta.local.u64 	%SP, %SPL;
	mov.u32 	%r1, %tid.x;
	setp.gt.u32 	%p1, %r1, 4;
	mov.u32 	%r6, %r1;
	@%p1 bra 	$L__BB1_2;
	shfl.sync.up.b32	%r6|%p2, %r1, 1, 0, -1;
$L__BB1_2:
	add.u64 	%rd1, %SP, 0;
	add.u64 	%rd2, %SPL, 0;
	st.local.v2.u32 	[%rd2], {%r1, %r6};
	mov.u64 	%rd3, $str;
	cvta.global.u64 	%rd4, %rd3;
	{ // callseq 1, 0
	.param .b64 param0;
	st.param.b64 	[param0], %rd4;
	.param .b64 param1;
	st.param.b64 	[param1], %rd1;
	.param .b32 retval0;
	call.uni (retval0), 
	vprintf, 
	(
	param0, 
	param1
	);
	ld.param.b32 	%r4, [retval0];
	} // callseq 1
	ret;

}


// ===== COMPILED SASS (sm_100) =====

	.target	sm_100

	.elftype	@"ET_EXEC"


//--------------------- .note.nv.tkinfo           --------------------------
	.section	.note.nv.tkinfo,"",@"SHT_NOTE"
	.sectionflags	@"SHF_NOTE_NV_TKINFO"
	.tkinfo
        /*0018*/ 	.word	0x00000002
        /*0030*/ 	.string	""
        /*0030*/ 	.string	"ptxas"
        /*0030*/ 	.string	"Cuda compilation tools, release 13.0, V13.0.88"
        /*0030*/ 	.string	"Build cuda_13.0.r13.0/compiler.36424714_0"
        /*0030*/ 	.string	"-arch sm_100 -m 64 "



//--------------------- .note.nv.cuinfo           --------------------------
	.section	.note.nv.cuinfo,"",@"SHT_NOTE"
	.sectionflags	@"SHF_NOTE_NV_CUINFO"
        /*0018*/ 	.short	0x0002
        /*001a*/ 	.short	0x0064
        /*001c*/ 	.short	0x0082
	.zero		2


//--------------------- .nv.info                  --------------------------
	.section	.nv.info,"",@"SHT_CUDA_INFO"
	.align	4


	//----- nvinfo : EIATTR_REGCOUNT
	.align		4
        /*0000*/ 	.byte	0x04, 0x2f
        /*0002*/ 	.short	(.L_2 - .L_1)
	.align		4
.L_1:
        /*0004*/ 	.word	index@(_Z7kernel1v)
        /*0008*/ 	.word	0x00000018


	//----- nvinfo : EIATTR_FRAME_SIZE
	.align		4
.L_2:
        /*000c*/ 	.byte	0x04, 0x11
        /*000e*/ 	.short	(.L_4 - .L_3)
	.align		4
.L_3:
        /*0010*/ 	.word	index@(_Z7kernel1v)
        /*0014*/ 	.word	0x00000008


	//----- nvinfo : EIATTR_REGCOUNT
	.align		4
.L_4:
        /*0018*/ 	.byte	0x04, 0x2f
        /*001a*/ 	.short	(.L_6 - .L_5)
	.align		4
.L_5:
        /*001c*/ 	.word	index@(_Z7kernel2v)
        /*0020*/ 	.word	0x00000018


	//----- nvinfo : EIATTR_FRAME_SIZE
	.align		4
.L_6:
        /*0024*/ 	.byte	0x04, 0x11
        /*0026*/ 	.short	(.L_8 - .L_7)
	.align		4
.L_7:
        /*0028*/ 	.word	index@(_Z7kernel2v)
        /*002c*/ 	.word	0x00000008


	//----- nvinfo : EIATTR_MIN_STACK_SIZE
	.align		4
.L_8:
        /*0030*/ 	.byte	0x04, 0x12
        /*0032*/ 	.short	(.L_10 - .L_9)
	.align		4
.L_9:
        /*0034*/ 	.word	index@(_Z7kernel2v)
        /*0038*/ 	.word	0x00000008


	//----- nvinfo : EIATTR_MIN_STACK_SIZE
	.align		4
.L_10:
        /*003c*/ 	.byte	0x04, 0x12
        /*003e*/ 	.short	(.L_12 - .L_11)
	.align		4
.L_11:
        /*0040*/ 	.word	index@(_Z7kernel1v)
        /*0044*/ 	.word	0x00000008
.L_12:


//--------------------- .nv.compat                --------------------------
	.section	.nv.compat,"",@"SHT_CUDA_COMPAT_INFO"
	.align	4
        /*0000*/ 	.byte	0x02, 0x09, 0x00, 0x00, 0x02, 0x02, 0x01, 0x00, 0x02, 0x05, 0x05, 0x00, 0x03, 0x07, 0x01, 0x01
        /*0010*/ 	.byte	0x02, 0x03, 0x00, 0x00, 0x02, 0x06, 0x01, 0x00, 0x04, 0x0b, 0x08, 0x00, 0x09, 0x00, 0x00, 0x00
        /*0020*/ 	.byte	0x00, 0x00, 0x00, 0x00


//--------------------- .nv.info._Z7kernel2v      --------------------------
	.section	.nv.info._Z7kernel2v,"",@"SHT_CUDA_INFO"
	.sectionflags	@""
	.align	4


	//----- nvinfo : EIATTR_CUDA_API_VERSION
	.align		4
        /*0000*/ 	.byte	0x04, 0x37
        /*0002*/ 	.short	(.L_14 - .L_13)
.L_13:
        /*0004*/ 	.word	0x00000082


	//----- nvinfo : EIATTR_SPARSE_MMA_MASK
	.align		4
.L_14:
        /*0008*/ 	.byte	0x03, 0x50
        /*000a*/ 	.short	0x0000


	//----- nvinfo : EIATTR_MAXREG_COUNT
	.align		4
        /*000c*/ 	.byte	0x03, 0x1b
        /*000e*/ 	.short	0x00ff


	//----- nvinfo : EIATTR_EXTERNS
	.align		4
        /*0010*/ 	.byte	0x04, 0x0f
        /*0012*/ 	.short	(.L_16 - .L_15)


	//   ....[0]....
	.align		4
.L_15:
        /*0014*/ 	.word	index@(vprintf)


	//----- nvinfo : EIATTR_MERCURY_ISA_VERSION
	.align		4
.L_16:
        /*0018*/ 	.byte	0x03, 0x5f
        /*001a*/ 	.short	0x0101


	//----- nvinfo : EIATTR_COOP_GROUP_MASK_REGIDS
	.align		4
        /*001c*/ 	.byte	0x04, 0x29
        /*001e*/ 	.short	(.L_18 - .L_17)


	//   ....[0]....
.L_17:
        /*0020*/ 	.word	0xffffffff


	//   ....[1]....
        /*0024*/ 	.word	0x0500000f


	//----- nvinfo : EIATTR_COOP_GROUP_INSTR_OFFSETS
	.align		4
.L_18:
        /*0028*/ 	.byte	0x04, 0x28
        /*002a*/ 	.short	(.L_20 - .L_19)


	//   ....[0]....
.L_19:
        /*002c*/ 	.word	0x000000d0


	//   ....[1]....
        /*0030*/ 	.word	0x000001e0


	//----- nvinfo : EIATTR_VRC_CTA_INIT_COUNT
	.align		4
.L_20:
        /*0034*/ 	.byte	0x02, 0x4a
	.zero		1
	.zero		1


	//----- nvinfo : EIATTR_SYSCALL_OFFSETS
	.align		4
        /*0038*/ 	.byte	0x04, 0x46
        /*003a*/ 	.short	(.L_22 - .L_21)


	//   ....[0]....
.L_21:
        /*003c*/ 	.word	0x00000170


	//----- nvinfo : EIATTR_EXIT_INSTR_OFFSETS
	.align		4
.L_22:
        /*0040*/ 	.byte	0x04, 0x1c
        /*0042*/ 	.short	(.L_24 - .L_23)


	//   ....[0]....
.L_23:
        /*0044*/ 	.word	0x00000180


	//----- nvinfo : EIATTR_CRS_STACK_SIZE
	.align		4
.L_24:
        /*0048*/ 	.byte	0x04, 0x1e
        /*004a*/ 	.short	(.L_26 - .L_25)
.L_25:
        /*004c*/ 	.word	0x00000000


	//----- nvinfo : EIATTR_SW_WAR
	.align		4
.L_26:
        /*0050*/ 	.byte	0x04, 0x36
        /*0052*/ 	.short	(.L_28 - .L_27)
.L_27:
        /*0054*/ 	.word	0x00000008
.L_28:


//--------------------- .nv.info._Z7kernel1v      --------------------------
	.section	.nv.info._Z7kernel1v,"",@"SHT_CUDA_INFO"
	.sectionflags	@""
	.align	4


	//----- nvinfo : EIATTR_CUDA_API_VERSION
	.align		4
        /*0000*/ 	.byte	0x04, 0x37
        /*0002*/ 	.short	(.L_30 - .L_29)
.L_29:
        /*0004*/ 	.word	0x00000082


	//----- nvinfo : EIATTR_SPARSE_MMA_MASK
	.align		4
.L_30:
        /*0008*/ 	.byte	0x03, 0x50
        /*000a*/ 	.short	0x0000


	//----- nvinfo : EIATTR_MAXREG_COUNT
	.align		4
        /*000c*/ 	.byte	0x03, 0x1b
        /*000e*/ 	.short	0x00ff


	//----- nvinfo : EIATTR_EXTERNS
	.align		4
        /*0010*/ 	.byte	0x04, 0x0f
        /*0012*/ 	.short	(.L_32 - .L_31)


	//   ....[0]....
	.align		4
.L_31:
        /*0014*/ 	.word	index@(vprintf)


	//----- nvinfo : EIATTR_MERCURY_ISA_VERSION
	.align		4
.L_32:
        /*0018*/ 	.byte	0x03, 0x5f
        /*001a*/ 	.short	0x0101


	//----- nvinfo : EIATTR_COOP_GROUP_MASK_REGIDS
	.align		4
        /*001c*/ 	.byte	0x04, 0x29
        /*001e*/ 	.short	(.L_34 - .L_33)


	//   ....[0]....
.L_33:
        /*0020*/ 	.word	0xffffffff


	//----- nvinfo : EIATTR_COOP_GROUP_INSTR_OFFSETS
	.align		4
.L_34:
        /*0024*/ 	.byte	0x04, 0x28
        /*0026*/ 	.short	(.L_36 - .L_35)


	//   ....[0]....
.L_35:
        /*0028*/ 	.word	0x000000c0


	//----- nvinfo : EIATTR_VRC_CTA_INIT_COUNT
	.align		4
.L_36:
        /*002c*/ 	.byte	0x02, 0x4a
	.zero		1
	.zero		1


	//----- nvinfo : EIATTR_SYSCALL_OFFSETS
	.align		4
        /*0030*/ 	.byte	0x04, 0x46
        /*0032*/ 	.short	(.L_38 - .L_37)


	//   ....[0]....
.L_37:
        /*0034*/ 	.word	0x000000f0


	//----- nvinfo : EIATTR_EXIT_INSTR_OFFSETS
	.align		4
.L_38:
        /*0038*/ 	.byte	0x04, 0x1c
        /*003a*/ 	.short	(.L_40 - .L_39)


	//   ....[0]....
.L_39:
        /*003c*/ 	.word	0x00000100


	//----- nvinfo : EIATTR_SW_WAR
	.align		4
.L_40:
        /*0040*/ 	.byte	0x04, 0x36
        /*0042*/ 	.short	(.L_42 - .L_41)
.L_41:
        /*0044*/ 	.word	0x00000008
.L_42:


//--------------------- .nv.callgraph             --------------------------
	.section	.nv.callgraph,"",@"SHT_CUDA_CALLGRAPH"
	.align	4
	.sectionentsize	8
	.align		4
        /*0000*/ 	.word	0x00000000
	.align		4
        /*0004*/ 	.word	0xffffffff
	.align		4
        /*0008*/ 	.word	index@(_Z7kernel2v)
	.align		4
        /*000c*/ 	.word	index@(vprintf)
	.align		4
        /*0010*/ 	.word	index@(_Z7kernel1v)
	.align		4
        /*0014*/ 	.word	index@(vprintf)
	.align		4
        /*0018*/ 	.word	0x00000000
	.align		4
        /*001c*/ 	.word	0xfffffffe
	.align		4
        /*0020*/ 	.word	0x00000000
	.align		4
        /*0024*/ 	.word	0xfffffffd
	.align		4
        /*0028*/ 	.word	0x00000000
	.align		4
        /*002c*/ 	.word	0xfffffffc


//--------------------- .nv.constant4             --------------------------
	.section	.nv.constant4,"a",@progbits
	.align	8
	.align		8
.nv.constant4:
        /*0000*/ 	.dword	vprintf
	.align		8
        /*0008*/ 	.dword	$str


//--------------------- .text._Z7kernel2v         --------------------------
	.section	.text._Z7kernel2v,"ax",@progbits
	.align	128
        .global         _Z7kernel2v
        .type           _Z7kernel2v,@function
        .size           _Z7kernel2v,(.L_x_9 - _Z7kernel2v)
        .other          _Z7kernel2v,@"STO_CUDA_ENTRY STV_DEFAULT"
_Z7kernel2v:
.text._Z7kernel2v:
[----:B------:R-:W0:Y:S01]  /*0000*/  LDC R1, c[0x0][0x37c] ;  /* 0x0000df00ff017b82 */ /* 0x000e220000000800 */
[----:B------:R-:W1:Y:S01]  /*0010*/  S2R R8, SR_TID.X ;  /* 0x0000000000087919 */ /* 0x000e620000002100 */
[----:B------:R-:W2:Y:S01]  /*0020*/  LDCU UR4, c[0x0][0x2f8] ;  /* 0x00005f00ff0477ac */ /* 0x000ea20008000800 */
[----:B0-----:R-:W-:Y:S01]  /*0030*/  VIADD R1, R1, 0xfffffff8 ;  /* 0xfffffff801017836 */ /* 0x001fe20000000000 */
[----:B------:R-:W-:Y:S01]  /*0040*/  BSSY B0, `(.L_x_0) ;  /* 0x000000b000007945 */ /* 0x000fe20003800000 */
[----:B------:R-:W0:Y:S03]  /*0050*/  LDCU UR5, c[0x0][0x2fc] ;  /* 0x00005f80ff0577ac */ /* 0x000e260008000800 */
[----:B--2---:R-:W-:-:S04]  /*0060*/  IADD3 R6, P1, PT, R1, UR4, RZ ;  /* 0x0000000401067c10 */ /* 0x004fc8000ff3e0ff */
[----:B0-----:R-:W-:Y:S02]  /*0070*/  IADD3.X R7, PT, PT, RZ, UR5, RZ, P1, !PT ;  /* 0x00000005ff077c10 */ /* 0x001fe40008ffe4ff */
[----:B-1----:R-:W-:Y:S01]  /*0080*/  ISETP.GT.U32.AND P0, PT, R8, 0x4, PT ;  /* 0x000000040800780c */ /* 0x002fe20003f04070 */
[----:B------:R-:W-:-:S12]  /*0090*/  IMAD.MOV.U32 R9, RZ, RZ, R8 ;  /* 0x000000ffff097224 */ /* 0x000fd800078e0008 */
[----:B------:R-:W-:Y:S05]  /*00a0*/  @P0 BRA `(.L_x_1) ;  /* 0x0000000000100947 */ /* 0x000fea0003800000 */
[----:B------:R-:W-:-:S03]  /*00b0*/  UMOV UR4, 0xffffffff ;  /* 0xffffffff00047882 */ /* 0x000fc60000000000 */
[----:B------:R-:W-:Y:S05]  /*00c0*/  BRA.DIV UR4, `(.L_x_2) ;  /* 0x0000000204307947 */ /* 0x000fea000b800000 */
[----:B------:R0:W1:Y:S02]  /*00d0*/  SHFL.UP PT, R14, R8, 0x1, RZ ;  /* 0x04200000080e7989 */ /* 0x00006400000e00ff */
.L_x_5:
[----:B-1----:R-:W-:-:S07]  /*00e0*/  IMAD.MOV.U32 R9, RZ, RZ, R14 ;  /* 0x000000ffff097224 */ /* 0x002fce00078e000e */
.L_x_1:
[----:B------:R-:W-:Y:S05]  /*00f0*/  BSYNC B0 ;  /* 0x0000000000007941 */ /* 0x000fea0003800000 */
.L_x_0:
[----:B------:R-:W-:Y:S01]  /*0100*/  MOV R0, 0x0 ;  /* 0x0000000000007802 */ /* 0x000fe20000000f00 */
[----:B------:R1:W-:Y:S01]  /*0110*/  STL.64 [R1], R8 ;  /* 0x0000000801007387 */ /* 0x0003e20000100a00 */
[----:B------:R-:W2:Y:S02]  /*0120*/  LDCU.64 UR4, c[0x4][0x8] ;  /* 0x01000100ff0477ac */ /* 0x000ea40008000a00 */
[----:B------:R1:W3:Y:S01]  /*0130*/  LDC.64 R2, c[0x4][R0] ;  /* 0x0100000000027b82 */ /* 0x0002e20000000a00 */
[----:B--2---:R-:W-:Y:S01]  /*0140*/  IMAD.U32 R4, RZ, RZ, UR4 ;  /* 0x00000004ff047e24 */ /* 0x004fe2000f8e00ff */
[----:B-1----:R-:W-:-:S07]  /*0150*/  MOV R5, UR5 ;  /* 0x0000000500057c02 */ /* 0x002fce0008000f00 */
[----:B------:R-:W-:-:S07]  /*0160*/  LEPC R20, `(.L_x_3) ;  /* 0x000000001014794e */ /* 0x000fce0000000000 */
[----:B0--3--:R-:W-:Y:S05]  /*0170*/  CALL.ABS.NOINC R2 ;  /* 0x0000000002007343 */ /* 0x009fea0003c00000 */
.L_x_3:
[----:B------:R-:W-:Y:S05]  /*0180*/  EXIT ;  /* 0x000000000000794d */ /* 0x000fea0003800000 */
.L_x_2:
[----:B------:R-:W-:Y:S02]  /*0190*/  HFMA2 R12, -RZ, RZ, 0, 5.9604644775390625e-08 ;  /* 0x00000001ff0c7431 */ /* 0x000fe400000001ff */
[----:B------:R-:W-:Y:S01]  /*01a0*/  IMAD.MOV.U32 R13, RZ, RZ, R8 ;  /* 0x000000ffff0d7224 */ /* 0x000fe200078e0008 */
[----:B------:R-:W-:Y:S01]  /*01b0*/  MOV R15, 0xffffffff ;  /* 0xffffffff000f7802 */ /* 0x000fe20000000f00 */
[----:B------:R-:W-:-:S07]  /*01c0*/  IMAD.MOV.U32 R11, RZ, RZ, RZ ;  /* 0x000000ffff0b7224 */ /* 0x000fce00078e00ff */
[----:B------:R-:W-:Y:S05]  /*01d0*/  WARPSYNC.COLLECTIVE R15, `(.L_x_4) ;  /* 0x000000000f087348 */ /* 0x000fea0003c00000 */
[----:B------:R0:W1:Y:S02]  /*01e0*/  SHFL.UP P6, R14, R13, R12, R11 ;  /* 0x0400000c0d0e7389 */ /* 0x00006400000c000b */
[----:B01----:R-:W-:Y:S05]  /*01f0*/  ENDCOLLECTIVE ;  /* 0x000000000000791b */ /* 0x003fea0003800000 */
.L_x_4:
[----:B------:R-:W-:Y:S05]  /*0200*/  BRA `(.L_x_5) ;  /* 0xfffffffc00b47947 */ /* 0x000fea000383ffff */
.L_x_6:
[----:B------:R-:W-:-:S00]  /*0210*/  BRA `(.L_x_6) ;  /* 0xfffffffc00fc7947 */ /* 0x000fc0000383ffff */
[----:B------:R-:W-:-:S00]  /*0220*/  NOP ;  /* 0x0000000000007918 */ /* 0x000fc00000000000 */
        /* <DEDUP_REMOVED lines=13> */
.L_x_9:


//--------------------- .text._Z7kernel1v         --------------------------
	.section	.text._Z7kernel1v,"ax",@progbits
	.align	128
        .global         _Z7kernel1v
        .type           _Z7kernel1v,@function
        .size           _Z7kernel1v,(.L_x_10 - _Z7kernel1v)
        .other          _Z7kernel1v,@"STO_CUDA_ENTRY STV_DEFAULT"
_Z7kernel1v:
.text._Z7kernel1v:
[----:B------:R-:W0:Y:S01]  /*0000*/  LDC R1, c[0x0][0x37c] ;  /* 0x0000df00ff017b82 */ /* 0x000e220000000800 */
[----:B------:R-:W1:Y:S01]  /*0010*/  S2R R8, SR_TID.X ;  /* 0x0000000000087919 */ /* 0x000e620000002100 */
[----:B0-----:R-:W-:Y:S01]  /*0020*/  VIADD R1, R1, 0xfffffff8 ;  /* 0xfffffff801017836 */ /* 0x001fe20000000000 */
[----:B------:R-:W-:Y:S01]  /*0030*/  MOV R0, 0x0 ;  /* 0x0000000000007802 */ /* 0x000fe20000000f00 */
[----:B------:R-:W0:Y:S04]  /*0040*/  LDCU UR4, c[0x0][0x2f8] ;  /* 0x00005f00ff0477ac */ /* 0x000e280008000800 */
[----:B------:R2:W3:Y:S01]  /*0050*/  LDC.64 R2, c[0x4][R0] ;  /* 0x0100000000027b82 */ /* 0x0004e20000000a00 */
[----:B------:R-:W4:Y:S01]  /*0060*/  LDCU.64 UR6, c[0x4][0x8] ;  /* 0x01000100ff0677ac */ /* 0x000f220008000a00 */
[----:B------:R-:W5:Y:S01]  /*0070*/  LDCU UR5, c[0x0][0x2fc] ;  /* 0x00005f80ff0577ac */ /* 0x000f620008000800 */
[----:B0-----:R-:W-:Y:S01]  /*0080*/  IADD3 R6, P0, PT, R1, UR4, RZ ;  /* 0x0000000401067c10 */ /* 0x001fe2000ff1e0ff */
[----:B----4-:R-:W-:Y:S01]  /*0090*/  IMAD.U32 R4, RZ, RZ, UR6 ;  /* 0x00000006ff047e24 */ /* 0x010fe2000f8e00ff */
[----:B------:R-:W-:-:S03]  /*00a0*/  MOV R5, UR7 ;  /* 0x0000000700057c02 */ /* 0x000fc60008000f00 */
[----:B-----5:R-:W-:Y:S01]  /*00b0*/  IMAD.X R7, RZ, RZ, UR5, P0 ;  /* 0x00000005ff077e24 */ /* 0x020fe200080e06ff */
[----:B-1----:R-:W0:Y:S04]  /*00c0*/  SHFL.UP PT, R9, R8, 0x1, RZ ;  /* 0x0420000008097989 */ /* 0x002e2800000e00ff */
[----:B0-----:R2:W-:Y:S03]  /*00d0*/  STL.64 [R1], R8 ;  /* 0x0000000801007387 */ /* 0x0015e60000100a00 */
[----:B------:R-:W-:-:S07]  /*00e0*/  LEPC R20, `(.L_x_7) ;  /* 0x000000001014794e */ /* 0x000fce0000000000 */
[----:B--23--:R-:W-:Y:S05]  /*00f0*/  CALL.ABS.NOINC R2 ;  /* 0x0000000002007343 */ /* 0x00cfea0003c00000 */
.L_x_7:
[----:B------:R-:W-:Y:S05]  /*0100*/  EXIT ;  /* 0x000000000000794d */ /* 0x000fea0003800000 */
.L_x_8:
        /* <DEDUP_REMOVED lines=15> */
.L_x_10:


//--------------------- .nv.global.init           --------------------------
	.section	.nv.global.init,"aw",@progbits
.nv.global.init:
	.type		$str,@object
	.size		$str,(.L_0 - $str)
$str:
        /*0000*/ 	.byte	0x74, 0x68, 0x72, 0x65, 0x61, 0x64, 0x20, 0x25, 0x69, 0x20, 0x27, 0x73, 0x20, 0x76, 0x61, 0x6c
        /*0010*/ 	.byte	0x20, 0x69, 0x73, 0x20, 0x25, 0x69, 0x0a, 0x00
.L_0:


//--------------------- .nv.shared.reserved.0     --------------------------
	.section	.nv.shared.reserved.0,"aw",@nobits
	.weak		__nv_reservedSMEM_offset_0_alias
	.size		__nv_reservedSMEM_offset_0_alias, 0, 64
	.other		__nv_reservedSMEM_offset_0_alias,@"STO_CUDA_RESERVED_SHARED STV_DEFAULT"
__nv_reservedSMEM_offset_0_alias:
	.zero		0
	.zero		64


//--------------------- .nv.constant0._Z7kernel2v --------------------------
	.section	.nv.constant0._Z7kernel2v,"a",@progbits
	.sectionflags	@""
	.align	4
.nv.constant0._Z7kernel2v:
	.zero		896


//--------------------- .nv.constant0._Z7kernel1v --------------------------
	.section	.nv.constant0._Z7kernel1v,"a",@progbits
	.sectionflags	@""
	.align	4
.nv.constant0._Z7kernel1v:
	.zero		896


//--------------------- SYMBOLS --------------------------

	.type		.nv.reservedSmem.offset0,@object
	.size		.nv.reservedSmem.offset0,0x4
	.type		vprintf,@function
